//
// Generated by NVIDIA NVVM Compiler
//
// Compiler Build ID: CL-36424714
// Cuda compilation tools, release 13.0, V13.0.88
// Based on NVVM 20.0.0
//

.version 9.0
.target sm_100
.address_size 64

	// .globl	_Z12gather_naiveiPiS_S_S_

.visible .entry _Z12gather_naiveiPiS_S_S_(
	.param .u32 _Z12gather_naiveiPiS_S_S__param_0,
	.param .u64 .ptr .align 1 _Z12gather_naiveiPiS_S_S__param_1,
	.param .u64 .ptr .align 1 _Z12gather_naiveiPiS_S_S__param_2,
	.param .u64 .ptr .align 1 _Z12gather_naiveiPiS_S_S__param_3,
	.param .u64 .ptr .align 1 _Z12gather_naiveiPiS_S_S__param_4
)
{
	.reg .pred 	%p<45>;
	.reg .b32 	%r<157>;
	.reg .b64 	%rd<29>;

	ld.param.u32 	%r39, [_Z12gather_naiveiPiS_S_S__param_0];
	ld.param.u64 	%rd5, [_Z12gather_naiveiPiS_S_S__param_1];
	ld.param.u64 	%rd7, [_Z12gather_naiveiPiS_S_S__param_2];
	ld.param.u64 	%rd8, [_Z12gather_naiveiPiS_S_S__param_3];
	ld.param.u64 	%rd6, [_Z12gather_naiveiPiS_S_S__param_4];
	cvta.to.global.u64 	%rd1, %rd8;
	cvta.to.global.u64 	%rd2, %rd7;
	mov.u32 	%r40, %ctaid.x;
	mov.u32 	%r41, %ntid.x;
	mov.u32 	%r42, %tid.x;
	mad.lo.s32 	%r1, %r40, %r41, %r42;
	setp.ge.s32 	%p1, %r1, %r39;
	@%p1 bra 	$L__BB0_19;
	cvta.to.global.u64 	%rd9, %rd5;
	mul.wide.s32 	%rd10, %r1, 4;
	add.s64 	%rd11, %rd9, %rd10;
	ld.global.u32 	%r44, [%rd11];
	add.s64 	%rd12, %rd2, %rd10;
	ld.global.u32 	%r2, [%rd12];
	mul.wide.s32 	%rd13, %r44, 4;
	add.s64 	%rd14, %rd1, %rd13;
	ld.global.u32 	%r141, [%rd14];
	ld.global.u32 	%r4, [%rd14+4];
	setp.ge.s32 	%p2, %r141, %r4;
	mov.b32 	%r155, 0;
	@%p2 bra 	$L__BB0_18;
	add.s64 	%rd3, %rd2, 32;
	mov.b32 	%r155, 0;
$L__BB0_3:
	mul.wide.s32 	%rd15, %r141, 4;
	add.s64 	%rd16, %rd2, %rd15;
	ld.global.u32 	%r46, [%rd16];
	mul.wide.s32 	%rd17, %r46, 4;
	add.s64 	%rd18, %rd1, %rd17;
	ld.global.u32 	%r147, [%rd18];
	ld.global.u32 	%r8, [%rd18+4];
	setp.ge.s32 	%p3, %r147, %r8;
	@%p3 bra 	$L__BB0_17;
	add.s32 	%r48, %r147, 1;
	max.s32 	%r49, %r8, %r48;
	sub.s32 	%r9, %r49, %r147;
	and.b32  	%r10, %r9, 15;
	sub.s32 	%r50, %r147, %r49;
	setp.gt.u32 	%p4, %r50, -16;
	@%p4 bra 	$L__BB0_7;
	and.b32  	%r51, %r9, -16;
	neg.s32 	%r143, %r51;
$L__BB0_6:
	.pragma "nounroll";
	mul.wide.s32 	%rd19, %r147, 4;
	add.s64 	%rd20, %rd3, %rd19;
	ld.global.u32 	%r52, [%rd20+-32];
	setp.eq.s32 	%p5, %r52, %r2;
	selp.u32 	%r53, 1, 0, %p5;
	add.s32 	%r54, %r155, %r53;
	ld.global.u32 	%r55, [%rd20+-28];
	setp.eq.s32 	%p6, %r55, %r2;
	selp.u32 	%r56, 1, 0, %p6;
	add.s32 	%r57, %r54, %r56;
	ld.global.u32 	%r58, [%rd20+-24];
	setp.eq.s32 	%p7, %r58, %r2;
	selp.u32 	%r59, 1, 0, %p7;
	add.s32 	%r60, %r57, %r59;
	ld.global.u32 	%r61, [%rd20+-20];
	setp.eq.s32 	%p8, %r61, %r2;
	selp.u32 	%r62, 1, 0, %p8;
	add.s32 	%r63, %r60, %r62;
	ld.global.u32 	%r64, [%rd20+-16];
	setp.eq.s32 	%p9, %r64, %r2;
	selp.u32 	%r65, 1, 0, %p9;
	add.s32 	%r66, %r63, %r65;
	ld.global.u32 	%r67, [%rd20+-12];
	setp.eq.s32 	%p10, %r67, %r2;
	selp.u32 	%r68, 1, 0, %p10;
	add.s32 	%r69, %r66, %r68;
	ld.global.u32 	%r70, [%rd20+-8];
	setp.eq.s32 	%p11, %r70, %r2;
	selp.u32 	%r71, 1, 0, %p11;
	add.s32 	%r72, %r69, %r71;
	ld.global.u32 	%r73, [%rd20+-4];
	setp.eq.s32 	%p12, %r73, %r2;
	selp.u32 	%r74, 1, 0, %p12;
	add.s32 	%r75, %r72, %r74;
	ld.global.u32 	%r76, [%rd20];
	setp.eq.s32 	%p13, %r76, %r2;
	selp.u32 	%r77, 1, 0, %p13;
	add.s32 	%r78, %r75, %r77;
	ld.global.u32 	%r79, [%rd20+4];
	setp.eq.s32 	%p14, %r79, %r2;
	selp.u32 	%r80, 1, 0, %p14;
	add.s32 	%r81, %r78, %r80;
	ld.global.u32 	%r82, [%rd20+8];
	setp.eq.s32 	%p15, %r82, %r2;
	selp.u32 	%r83, 1, 0, %p15;
	add.s32 	%r84, %r81, %r83;
	ld.global.u32 	%r85, [%rd20+12];
	setp.eq.s32 	%p16, %r85, %r2;
	selp.u32 	%r86, 1, 0, %p16;
	add.s32 	%r87, %r84, %r86;
	ld.global.u32 	%r88, [%rd20+16];
	setp.eq.s32 	%p17, %r88, %r2;
	selp.u32 	%r89, 1, 0, %p17;
	add.s32 	%r90, %r87, %r89;
	ld.global.u32 	%r91, [%rd20+20];
	setp.eq.s32 	%p18, %r91, %r2;
	selp.u32 	%r92, 1, 0, %p18;
	add.s32 	%r93, %r90, %r92;
	ld.global.u32 	%r94, [%rd20+24];
	setp.eq.s32 	%p19, %r94, %r2;
	selp.u32 	%r95, 1, 0, %p19;
	add.s32 	%r96, %r93, %r95;
	ld.global.u32 	%r97, [%rd20+28];
	setp.eq.s32 	%p20, %r97, %r2;
	selp.u32 	%r98, 1, 0, %p20;
	add.s32 	%r155, %r96, %r98;
	add.s32 	%r147, %r147, 16;
	add.s32 	%r143, %r143, 16;
	setp.ne.s32 	%p21, %r143, 0;
	@%p21 bra 	$L__BB0_6;
$L__BB0_7:
	setp.eq.s32 	%p22, %r10, 0;
	@%p22 bra 	$L__BB0_17;
	and.b32  	%r21, %r9, 7;
	setp.lt.u32 	%p23, %r10, 8;
	@%p23 bra 	$L__BB0_10;
	mul.wide.s32 	%rd21, %r147, 4;
	add.s64 	%rd22, %rd2, %rd21;
	ld.global.u32 	%r100, [%rd22];
	setp.eq.s32 	%p24, %r100, %r2;
	selp.u32 	%r101, 1, 0, %p24;
	add.s32 	%r102, %r155, %r101;
	ld.global.u32 	%r103, [%rd22+4];
	setp.eq.s32 	%p25, %r103, %r2;
	selp.u32 	%r104, 1, 0, %p25;
	add.s32 	%r105, %r102, %r104;
	ld.global.u32 	%r106, [%rd22+8];
	setp.eq.s32 	%p26, %r106, %r2;
	selp.u32 	%r107, 1, 0, %p26;
	add.s32 	%r108, %r105, %r107;
	ld.global.u32 	%r109, [%rd22+12];
	setp.eq.s32 	%p27, %r109, %r2;
	selp.u32 	%r110, 1, 0, %p27;
	add.s32 	%r111, %r108, %r110;
	ld.global.u32 	%r112, [%rd22+16];
	setp.eq.s32 	%p28, %r112, %r2;
	selp.u32 	%r113, 1, 0, %p28;
	add.s32 	%r114, %r111, %r113;
	ld.global.u32 	%r115, [%rd22+20];
	setp.eq.s32 	%p29, %r115, %r2;
	selp.u32 	%r116, 1, 0, %p29;
	add.s32 	%r117, %r114, %r116;
	ld.global.u32 	%r118, [%rd22+24];
	setp.eq.s32 	%p30, %r118, %r2;
	selp.u32 	%r119, 1, 0, %p30;
	add.s32 	%r120, %r117, %r119;
	ld.global.u32 	%r121, [%rd22+28];
	setp.eq.s32 	%p31, %r121, %r2;
	selp.u32 	%r122, 1, 0, %p31;
	add.s32 	%r155, %r120, %r122;
	add.s32 	%r147, %r147, 8;
$L__BB0_10:
	setp.eq.s32 	%p32, %r21, 0;
	@%p32 bra 	$L__BB0_17;
	and.b32  	%r27, %r9, 3;
	setp.lt.u32 	%p33, %r21, 4;
	@%p33 bra 	$L__BB0_13;
	mul.wide.s32 	%rd23, %r147, 4;
	add.s64 	%rd24, %rd2, %rd23;
	ld.global.u32 	%r124, [%rd24];
	setp.eq.s32 	%p34, %r124, %r2;
	selp.u32 	%r125, 1, 0, %p34;
	add.s32 	%r126, %r155, %r125;
	ld.global.u32 	%r127, [%rd24+4];
	setp.eq.s32 	%p35, %r127, %r2;
	selp.u32 	%r128, 1, 0, %p35;
	add.s32 	%r129, %r126, %r128;
	ld.global.u32 	%r130, [%rd24+8];
	setp.eq.s32 	%p36, %r130, %r2;
	selp.u32 	%r131, 1, 0, %p36;
	add.s32 	%r132, %r129, %r131;
	ld.global.u32 	%r133, [%rd24+12];
	setp.eq.s32 	%p37, %r133, %r2;
	selp.u32 	%r134, 1, 0, %p37;
	add.s32 	%r155, %r132, %r134;
	add.s32 	%r147, %r147, 4;
$L__BB0_13:
	setp.eq.s32 	%p38, %r27, 0;
	@%p38 bra 	$L__BB0_17;
	mul.wide.s32 	%rd25, %r147, 4;
	add.s64 	%rd4, %rd2, %rd25;
	ld.global.u32 	%r135, [%rd4];
	setp.eq.s32 	%p39, %r135, %r2;
	selp.u32 	%r136, 1, 0, %p39;
	add.s32 	%r155, %r155, %r136;
	setp.eq.s32 	%p40, %r27, 1;
	@%p40 bra 	$L__BB0_17;
	ld.global.u32 	%r137, [%rd4+4];
	setp.eq.s32 	%p41, %r137, %r2;
	selp.u32 	%r138, 1, 0, %p41;
	add.s32 	%r155, %r155, %r138;
	setp.eq.s32 	%p42, %r27, 2;
	@%p42 bra 	$L__BB0_17;
	ld.global.u32 	%r139, [%rd4+8];
	setp.eq.s32 	%p43, %r139, %r2;
	selp.u32 	%r140, 1, 0, %p43;
	add.s32 	%r155, %r155, %r140;
$L__BB0_17:
	add.s32 	%r141, %r141, 1;
	setp.lt.s32 	%p44, %r141, %r4;
	@%p44 bra 	$L__BB0_3;
$L__BB0_18:
	cvta.to.global.u64 	%rd26, %rd6;
	add.s64 	%rd28, %rd26, %rd10;
	st.global.u32 	[%rd28], %r155;
$L__BB0_19:
	ret;

}
	// .globl	_Z13gather_binnediPiS_S_S_S_S_S_
.visible .entry _Z13gather_binnediPiS_S_S_S_S_S_(
	.param .u32 _Z13gather_binnediPiS_S_S_S_S_S__param_0,
	.param .u64 .ptr .align 1 _Z13gather_binnediPiS_S_S_S_S_S__param_1,
	.param .u64 .ptr .align 1 _Z13gather_binnediPiS_S_S_S_S_S__param_2,
	.param .u64 .ptr .align 1 _Z13gather_binnediPiS_S_S_S_S_S__param_3,
	.param .u64 .ptr .align 1 _Z13gather_binnediPiS_S_S_S_S_S__param_4,
	.param .u64 .ptr .align 1 _Z13gather_binnediPiS_S_S_S_S_S__param_5,
	.param .u64 .ptr .align 1 _Z13gather_binnediPiS_S_S_S_S_S__param_6,
	.param .u64 .ptr .align 1 _Z13gather_binnediPiS_S_S_S_S_S__param_7
)
{
	.reg .pred 	%p<10>;
	.reg .b32 	%r<49>;
	.reg .b64 	%rd<34>;

	ld.param.u32 	%r28, [_Z13gather_binnediPiS_S_S_S_S_S__param_0];
	ld.param.u64 	%rd5, [_Z13gather_binnediPiS_S_S_S_S_S__param_1];
	ld.param.u64 	%rd9, [_Z13gather_binnediPiS_S_S_S_S_S__param_2];
	ld.param.u64 	%rd6, [_Z13gather_binnediPiS_S_S_S_S_S__param_3];
	ld.param.u64 	%rd10, [_Z13gather_binnediPiS_S_S_S_S_S__param_4];
	ld.param.u64 	%rd7, [_Z13gather_binnediPiS_S_S_S_S_S__param_6];
	ld.param.u64 	%rd8, [_Z13gather_binnediPiS_S_S_S_S_S__param_7];
	cvta.to.global.u64 	%rd1, %rd10;
	cvta.to.global.u64 	%rd2, %rd9;
	mov.u32 	%r29, %tid.x;
	mov.u32 	%r30, %ctaid.x;
	mov.u32 	%r31, %ntid.x;
	mad.lo.s32 	%r1, %r30, %r31, %r29;
	setp.ge.s32 	%p1, %r1, %r28;
	@%p1 bra 	$L__BB1_10;
	cvta.to.global.u64 	%rd11, %rd5;
	cvta.to.global.u64 	%rd12, %rd6;
	cvta.to.global.u64 	%rd13, %rd7;
	mul.wide.s32 	%rd14, %r1, 4;
	add.s64 	%rd15, %rd11, %rd14;
	ld.global.u32 	%r33, [%rd15];
	add.s64 	%rd16, %rd2, %rd14;
	ld.global.u32 	%r34, [%rd16];
	mul.wide.s32 	%rd17, %r33, 4;
	add.s64 	%rd18, %rd12, %rd17;
	ld.global.u32 	%r43, [%rd18];
	ld.global.u32 	%r3, [%rd18+4];
	mul.wide.s32 	%rd19, %r34, 4;
	add.s64 	%rd20, %rd13, %rd19;
	ld.global.u32 	%r44, [%rd20];
	ld.global.u32 	%r36, [%rd20+4];
	mul.wide.s32 	%rd21, %r43, 4;
	add.s64 	%rd3, %rd2, %rd21;
	mul.wide.s32 	%rd22, %r44, 4;
	add.s64 	%rd4, %rd1, %rd22;
	setp.ge.s32 	%p2, %r43, %r3;
	setp.ge.s32 	%p3, %r44, %r36;
	mov.b32 	%r47, 0;
	or.pred  	%p4, %p2, %p3;
	@%p4 bra 	$L__BB1_9;
	ld.global.u32 	%r46, [%rd4];
	ld.global.u32 	%r45, [%rd3];
	mov.b32 	%r47, 0;
$L__BB1_3:
	setp.ge.s32 	%p5, %r45, %r46;
	@%p5 bra 	$L__BB1_5;
	add.s32 	%r13, %r43, 1;
	mul.wide.s32 	%rd29, %r43, 4;
	add.s64 	%rd30, %rd2, %rd29;
	ld.global.u32 	%r45, [%rd30+4];
	mov.u32 	%r43, %r13;
	bra.uni 	$L__BB1_8;
$L__BB1_5:
	setp.ge.s32 	%p6, %r46, %r45;
	@%p6 bra 	$L__BB1_7;
	add.s32 	%r15, %r44, 1;
	mul.wide.s32 	%rd27, %r44, 4;
	add.s64 	%rd28, %rd1, %rd27;
	ld.global.u32 	%r46, [%rd28+4];
	mov.u32 	%r44, %r15;
	bra.uni 	$L__BB1_8;
$L__BB1_7:
	add.s32 	%r17, %r43, 1;
	mul.wide.s32 	%rd23, %r43, 4;
	add.s64 	%rd24, %rd2, %rd23;
	ld.global.u32 	%r45, [%rd24+4];
	add.s32 	%r19, %r44, 1;
	mul.wide.s32 	%rd25, %r44, 4;
	add.s64 	%rd26, %rd1, %rd25;
	ld.global.u32 	%r46, [%rd26+4];
	add.s32 	%r47, %r47, 1;
	mov.u32 	%r43, %r17;
	mov.u32 	%r44, %r19;
$L__BB1_8:
	setp.lt.s32 	%p7, %r43, %r3;
	setp.lt.s32 	%p8, %r44, %r36;
	and.pred  	%p9, %p7, %p8;
	@%p9 bra 	$L__BB1_3;
$L__BB1_9:
	cvta.to.global.u64 	%rd31, %rd8;
	add.s64 	%rd33, %rd31, %rd14;
	st.global.u32 	[%rd33], %r47;
$L__BB1_10:
	ret;

}


// ===== COMPILED SASS (sm_100) =====

	.target	sm_100

	.elftype	@"ET_EXEC"


//--------------------- .note.nv.tkinfo           --------------------------
	.section	.note.nv.tkinfo,"",@"SHT_NOTE"
	.sectionflags	@"SHF_NOTE_NV_TKINFO"
	.tkinfo
        /*0018*/ 	.word	0x00000002
        /*0030*/ 	.string	""
        /*0030*/ 	.string	"ptxas"
        /*0030*/ 	.string	"Cuda compilation tools, release 13.0, V13.0.88"
        /*0030*/ 	.string	"Build cuda_13.0.r13.0/compiler.36424714_0"
        /*0030*/ 	.string	"-arch sm_100 -m 64 "



//--------------------- .note.nv.cuinfo           --------------------------
	.section	.note.nv.cuinfo,"",@"SHT_NOTE"
	.sectionflags	@"SHF_NOTE_NV_CUINFO"
        /*0018*/ 	.short	0x0002
        /*001a*/ 	.short	0x0064
        /*001c*/ 	.short	0x0082
	.zero		2


//--------------------- .nv.info                  --------------------------
	.section	.nv.info,"",@"SHT_CUDA_INFO"
	.align	4


	//----- nvinfo : EIATTR_REGCOUNT
	.align		4
        /*0000*/ 	.byte	0x04, 0x2f
        /*0002*/ 	.short	(.L_1 - .L_0)
	.align		4
.L_0:
        /*0004*/ 	.word	index@(_Z12gather_naiveiPiS_S_S_)
        /*0008*/ 	.word	0x00000020


	//----- nvinfo : EIATTR_FRAME_SIZE
	.align		4
.L_1:
        /*000c*/ 	.byte	0x04, 0x11
        /*000e*/ 	.short	(.L_3 - .L_2)
	.align		4
.L_2:
        /*0010*/ 	.word	index@(_Z12gather_naiveiPiS_S_S_)
        /*0014*/ 	.word	0x00000000


	//----- nvinfo : EIATTR_REGCOUNT
	.align		4
.L_3:
        /*0018*/ 	.byte	0x04, 0x2f
        /*001a*/ 	.short	(.L_5 - .L_4)
	.align		4
.L_4:
        /*001c*/ 	.word	index@(_Z13gather_binnediPiS_S_S_S_S_S_)
        /*0020*/ 	.word	0x00000017


	//----- nvinfo : EIATTR_FRAME_SIZE
	.align		4
.L_5:
        /*0024*/ 	.byte	0x04, 0x11
        /*0026*/ 	.short	(.L_7 - .L_6)
	.align		4
.L_6:
        /*0028*/ 	.word	index@(_Z13gather_binnediPiS_S_S_S_S_S_)
        /*002c*/ 	.word	0x00000000


	//----- nvinfo : EIATTR_MIN_STACK_SIZE
	.align		4
.L_7:
        /*0030*/ 	.byte	0x04, 0x12
        /*0032*/ 	.short	(.L_9 - .L_8)
	.align		4
.L_8:
        /*0034*/ 	.word	index@(_Z13gather_binnediPiS_S_S_S_S_S_)
        /*0038*/ 	.word	0x00000000


	//----- nvinfo : EIATTR_MIN_STACK_SIZE
	.align		4
.L_9:
        /*003c*/ 	.byte	0x04, 0x12
        /*003e*/ 	.short	(.L_11 - .L_10)
	.align		4
.L_10:
        /*0040*/ 	.word	index@(_Z12gather_naiveiPiS_S_S_)
        /*0044*/ 	.word	0x00000000
.L_11:


//--------------------- .nv.compat                --------------------------
	.section	.nv.compat,"",@"SHT_CUDA_COMPAT_INFO"
	.align	4
        /*0000*/ 	.byte	0x02, 0x09, 0x00, 0x00, 0x02, 0x02, 0x01, 0x00, 0x02, 0x05, 0x05, 0x00, 0x03, 0x07, 0x01, 0x01
        /*0010*/ 	.byte	0x02, 0x03, 0x00, 0x00, 0x02, 0x06, 0x01, 0x00, 0x04, 0x0b, 0x08, 0x00, 0x09, 0x00, 0x00, 0x00
        /*0020*/ 	.byte	0x00, 0x00, 0x00, 0x00


//--------------------- .nv.info._Z13gather_binnediPiS_S_S_S_S_S_ --------------------------
	.section	.nv.info._Z13gather_binnediPiS_S_S_S_S_S_,"",@"SHT_CUDA_INFO"
	.sectionflags	@""
	.align	4


	//----- nvinfo : EIATTR_CUDA_API_VERSION
	.align		4
        /*0000*/ 	.byte	0x04, 0x37
        /*0002*/ 	.short	(.L_13 - .L_12)
.L_12:
        /*0004*/ 	.word	0x00000082


	//----- nvinfo : EIATTR_KPARAM_INFO
	.align		4
.L_13:
        /*0008*/ 	.byte	0x04, 0x17
        /*000a*/ 	.short	(.L_15 - .L_14)
.L_14:
        /*000c*/ 	.word	0x00000000
        /*0010*/ 	.short	0x0007
        /*0012*/ 	.short	0x0038
        /*0014*/ 	.byte	0x00, 0xf5, 0x21, 0x00


	//----- nvinfo : EIATTR_KPARAM_INFO
	.align		4
.L_15:
        /*0018*/ 	.byte	0x04, 0x17
        /*001a*/ 	.short	(.L_17 - .L_16)
.L_16:
        /*001c*/ 	.word	0x00000000
        /*0020*/ 	.short	0x0006
        /*0022*/ 	.short	0x0030
        /*0024*/ 	.byte	0x00, 0xf5, 0x21, 0x00


	//----- nvinfo : EIATTR_KPARAM_INFO
	.align		4
.L_17:
        /*0028*/ 	.byte	0x04, 0x17
        /*002a*/ 	.short	(.L_19 - .L_18)
.L_18:
        /*002c*/ 	.word	0x00000000
        /*0030*/ 	.short	0x0005
        /*0032*/ 	.short	0x0028
        /*0034*/ 	.byte	0x00, 0xf5, 0x21, 0x00


	//----- nvinfo : EIATTR_KPARAM_INFO
	.align		4
.L_19:
        /*0038*/ 	.byte	0x04, 0x17
        /*003a*/ 	.short	(.L_21 - .L_20)
.L_20:
        /*003c*/ 	.word	0x00000000
        /*0040*/ 	.short	0x0004
        /*0042*/ 	.short	0x0020
        /*0044*/ 	.byte	0x00, 0xf5, 0x21, 0x00


	//----- nvinfo : EIATTR_KPARAM_INFO
	.align		4
.L_21:
        /*0048*/ 	.byte	0x04, 0x17
        /*004a*/ 	.short	(.L_23 - .L_22)
.L_22:
        /*004c*/ 	.word	0x00000000
        /*0050*/ 	.short	0x0003
        /*0052*/ 	.short	0x0018
        /*0054*/ 	.byte	0x00, 0xf5, 0x21, 0x00


	//----- nvinfo : EIATTR_KPARAM_INFO
	.align		4
.L_23:
        /*0058*/ 	.byte	0x04, 0x17
        /*005a*/ 	.short	(.L_25 - .L_24)
.L_24:
        /*005c*/ 	.word	0x00000000
        /*0060*/ 	.short	0x0002
        /*0062*/ 	.short	0x0010
        /*0064*/ 	.byte	0x00, 0xf5, 0x21, 0x00


	//----- nvinfo : EIATTR_KPARAM_INFO
	.align		4
.L_25:
        /*0068*/ 	.byte	0x04, 0x17
        /*006a*/ 	.short	(.L_27 - .L_26)
.L_26:
        /*006c*/ 	.word	0x00000000
        /*0070*/ 	.short	0x0001
        /*0072*/ 	.short	0x0008
        /*0074*/ 	.byte	0x00, 0xf5, 0x21, 0x00


	//----- nvinfo : EIATTR_KPARAM_INFO
	.align		4
.L_27:
        /*0078*/ 	.byte	0x04, 0x17
        /*007a*/ 	.short	(.L_29 - .L_28)
.L_28:
        /*007c*/ 	.word	0x00000000
        /*0080*/ 	.short	0x0000
        /*0082*/ 	.short	0x0000
        /*0084*/ 	.byte	0x00, 0xf0, 0x11, 0x00


	//----- nvinfo : EIATTR_SPARSE_MMA_MASK
	.align		4
.L_29:
        /*0088*/ 	.byte	0x03, 0x50
        /*008a*/ 	.short	0x0000


	//----- nvinfo : EIATTR_MAXREG_COUNT
	.align		4
        /*008c*/ 	.byte	0x03, 0x1b
        /*008e*/ 	.short	0x00ff


	//----- nvinfo : EIATTR_MERCURY_ISA_VERSION
	.align		4
        /*0090*/ 	.byte	0x03, 0x5f
        /*0092*/ 	.short	0x0101


	//----- nvinfo : EIATTR_VRC_CTA_INIT_COUNT
	.align		4
        /*0094*/ 	.byte	0x02, 0x4a
	.zero		1
	.zero		1


	//----- nvinfo : EIATTR_EXIT_INSTR_OFFSETS
	.align		4
        /*0098*/ 	.byte	0x04, 0x1c
        /*009a*/ 	.short	(.L_31 - .L_30)


	//   ....[0]....
.L_30:
        /*009c*/ 	.word	0x00000070


	//   ....[1]....
        /*00a0*/ 	.word	0x00000440


	//----- nvinfo : EIATTR_CRS_STACK_SIZE
	.align		4
.L_31:
        /*00a4*/ 	.byte	0x04, 0x1e
        /*00a6*/ 	.short	(.L_33 - .L_32)
.L_32:
        /*00a8*/ 	.word	0x00000000


	//----- nvinfo : EIATTR_CBANK_PARAM_SIZE
	.align		4
.L_33:
        /*00ac*/ 	.byte	0x03, 0x19
        /*00ae*/ 	.short	0x0040


	//----- nvinfo : EIATTR_PARAM_CBANK
	.align		4
        /*00b0*/ 	.byte	0x04, 0x0a
        /*00b2*/ 	.short	(.L_35 - .L_34)
	.align		4
.L_34:
        /*00b4*/ 	.word	index@(.nv.constant0._Z13gather_binnediPiS_S_S_S_S_S_)
        /*00b8*/ 	.short	0x0380
        /*00ba*/ 	.short	0x0040


	//----- nvinfo : EIATTR_SW_WAR
	.align		4
.L_35:
        /*00bc*/ 	.byte	0x04, 0x36
        /*00be*/ 	.short	(.L_37 - .L_36)
.L_36:
        /*00c0*/ 	.word	0x00000008
.L_37:


//--------------------- .nv.info._Z12gather_naiveiPiS_S_S_ --------------------------
	.section	.nv.info._Z12gather_naiveiPiS_S_S_,"",@"SHT_CUDA_INFO"
	.sectionflags	@""
	.align	4


	//----- nvinfo : EIATTR_CUDA_API_VERSION
	.align		4
        /*0000*/ 	.byte	0x04, 0x37
        /*0002*/ 	.short	(.L_39 - .L_38)
.L_38:
        /*0004*/ 	.word	0x00000082


	//----- nvinfo : EIATTR_KPARAM_INFO
	.align		4
.L_39:
        /*0008*/ 	.byte	0x04, 0x17
        /*000a*/ 	.short	(.L_41 - .L_40)
.L_40:
        /*000c*/ 	.word	0x00000000
        /*0010*/ 	.short	0x0004
        /*0012*/ 	.short	0x0020
        /*0014*/ 	.byte	0x00, 0xf5, 0x21, 0x00


	//----- nvinfo : EIATTR_KPARAM_INFO
	.align		4
.L_41:
        /*0018*/ 	.byte	0x04, 0x17
        /*001a*/ 	.short	(.L_43 - .L_42)
.L_42:
        /*001c*/ 	.word	0x00000000
        /*0020*/ 	.short	0x0003
        /*0022*/ 	.short	0x0018
        /*0024*/ 	.byte	0x00, 0xf5, 0x21, 0x00


	//----- nvinfo : EIATTR_KPARAM_INFO
	.align		4
.L_43:
        /*0028*/ 	.byte	0x04, 0x17
        /*002a*/ 	.short	(.L_45 - .L_44)
.L_44:
        /*002c*/ 	.word	0x00000000
        /*0030*/ 	.short	0x0002
        /*0032*/ 	.short	0x0010
        /*0034*/ 	.byte	0x00, 0xf5, 0x21, 0x00


	//----- nvinfo : EIATTR_KPARAM_INFO
	.align		4
.L_45:
        /*0038*/ 	.byte	0x04, 0x17
        /*003a*/ 	.short	(.L_47 - .L_46)
.L_46:
        /*003c*/ 	.word	0x00000000
        /*0040*/ 	.short	0x0001
        /*0042*/ 	.short	0x0008
        /*0044*/ 	.byte	0x00, 0xf5, 0x21, 0x00


	//----- nvinfo : EIATTR_KPARAM_INFO
	.align		4
.L_47:
        /*0048*/ 	.byte	0x04, 0x17
        /*004a*/ 	.short	(.L_49 - .L_48)
.L_48:
        /*004c*/ 	.word	0x00000000
        /*0050*/ 	.short	0x0000
        /*0052*/ 	.short	0x0000
        /*0054*/ 	.byte	0x00, 0xf0, 0x11, 0x00


	//----- nvinfo : EIATTR_SPARSE_MMA_MASK
	.align		4
.L_49:
        /*0058*/ 	.byte	0x03, 0x50
        /*005a*/ 	.short	0x0000


	//----- nvinfo : EIATTR_MAXREG_COUNT
	.align		4
        /*005c*/ 	.byte	0x03, 0x1b
        /*005e*/ 	.short	0x00ff


	//----- nvinfo : EIATTR_MERCURY_ISA_VERSION
	.align		4
        /*0060*/ 	.byte	0x03, 0x5f
        /*0062*/ 	.short	0x0101


	//----- nvinfo : EIATTR_VRC_CTA_INIT_COUNT
	.align		4
        /*0064*/ 	.byte	0x02, 0x4a
	.zero		1
	.zero		1


	//----- nvinfo : EIATTR_EXIT_INSTR_OFFSETS
	.align		4
        /*0068*/ 	.byte	0x04, 0x1c
        /*006a*/ 	.short	(.L_51 - .L_50)


	//   ....[0]....
.L_50:
        /*006c*/ 	.word	0x00000070


	//   ....[1]....
        /*0070*/ 	.word	0x00000d30


	//----- nvinfo : EIATTR_CRS_STACK_SIZE
	.align		4
.L_51:
        /*0074*/ 	.byte	0x04, 0x1e
        /*0076*/ 	.short	(.L_53 - .L_52)
.L_52:
        /*0078*/ 	.word	0x00000000


	//----- nvinfo : EIATTR_CBANK_PARAM_SIZE
	.align		4
.L_53:
        /*007c*/ 	.byte	0x03, 0x19
        /*007e*/ 	.short	0x0028


	//----- nvinfo : EIATTR_PARAM_CBANK
	.align		4
        /*0080*/ 	.byte	0x04, 0x0a
        /*0082*/ 	.short	(.L_55 - .L_54)
	.align		4
.L_54:
        /*0084*/ 	.word	index@(.nv.constant0._Z12gather_naiveiPiS_S_S_)
        /*0088*/ 	.short	0x0380
        /*008a*/ 	.short	0x0028


	//----- nvinfo : EIATTR_SW_WAR
	.align		4
.L_55:
        /*008c*/ 	.byte	0x04, 0x36
        /*008e*/ 	.short	(.L_57 - .L_56)
.L_56:
        /*0090*/ 	.word	0x00000008
.L_57:


//--------------------- .nv.callgraph             --------------------------
	.section	.nv.callgraph,"",@"SHT_CUDA_CALLGRAPH"
	.align	4
	.sectionentsize	8
	.align		4
        /*0000*/ 	.word	0x00000000
	.align		4
        /*0004*/ 	.word	0xffffffff
	.align		4
        /*0008*/ 	.word	0x00000000
	.align		4
        /*000c*/ 	.word	0xfffffffe
	.align		4
        /*0010*/ 	.word	0x00000000
	.align		4
        /*0014*/ 	.word	0xfffffffd
	.align		4
        /*0018*/ 	.word	0x00000000
	.align		4
        /*001c*/ 	.word	0xfffffffc


//--------------------- .text._Z13gather_binnediPiS_S_S_S_S_S_ --------------------------
	.section	.text._Z13gather_binnediPiS_S_S_S_S_S_,"ax",@progbits
	.align	128
        .global         _Z13gather_binnediPiS_S_S_S_S_S_
        .type           _Z13gather_binnediPiS_S_S_S_S_S_,@function
        .size           _Z13gather_binnediPiS_S_S_S_S_S_,(.L_x_20 - _Z13gather_binnediPiS_S_S_S_S_S_)
        .other          _Z13gather_binnediPiS_S_S_S_S_S_,@"STO_CUDA_ENTRY STV_DEFAULT"
_Z13gather_binnediPiS_S_S_S_S_S_:
.text._Z13gather_binnediPiS_S_S_S_S_S_:
[----:B------:R-:W-:Y:S01]  /*0000*/  LDC R1, c[0x0][0x37c] ;  /* 0x0000df00ff017b82 */ /* 0x000fe20000000800 */
[----:B------:R-:W0:Y:S07]  /*0010*/  S2R R0, SR_TID.X ;  /* 0x0000000000007919 */ /* 0x000e2e0000002100 */
[----:B------:R-:W0:Y:S01]  /*0020*/  S2UR UR4, SR_CTAID.X ;  /* 0x00000000000479c3 */ /* 0x000e220000002500 */
[----:B------:R-:W1:Y:S07]  /*0030*/  LDCU UR5, c[0x0][0x380] ;  /* 0x00007000ff0577ac */ /* 0x000e6e0008000800 */
[----:B------:R-:W0:Y:S02]  /*0040*/  LDC R3, c[0x0][0x360] ;  /* 0x0000d800ff037b82 */ /* 0x000e240000000800 */
[----:B0-----:R-:W-:-:S05]  /*0050*/  IMAD R0, R3, UR4, R0 ;  /* 0x0000000403007c24 */ /* 0x001fca000f8e0200 */
[----:B-1----:R-:W-:-:S13]  /*0060*/  ISETP.GE.AND P0, PT, R0, UR5, PT ;  /* 0x0000000500007c0c */ /* 0x002fda000bf06270 */
[----:B------:R-:W-:Y:S05]  /*0070*/  @P0 EXIT ;  /* 0x000000000000094d */ /* 0x000fea0003800000 */
[----:B------:R-:W0:Y:S01]  /*0080*/  LDC.64 R2, c[0x0][0x390] ;  /* 0x0000e400ff027b82 */ /* 0x000e220000000a00 */
[----:B------:R-:W1:Y:S07]  /*0090*/  LDCU.64 UR4, c[0x0][0x358] ;  /* 0x00006b00ff0477ac */ /* 0x000e6e0008000a00 */
[----:B------:R-:W2:Y:S08]  /*00a0*/  LDC.64 R6, c[0x0][0x388] ;  /* 0x0000e200ff067b82 */ /* 0x000eb00000000a00 */
[----:B------:R-:W3:Y:S01]  /*00b0*/  LDC.64 R12, c[0x0][0x3b0] ;  /* 0x0000ec00ff0c7b82 */ /* 0x000ee20000000a00 */
[----:B0-----:R-:W-:-:S07]  /*00c0*/  IMAD.WIDE R8, R0, 0x4, R2 ;  /* 0x0000000400087825 */ /* 0x001fce00078e0202 */
[----:B------:R-:W0:Y:S01]  /*00d0*/  LDC.64 R10, c[0x0][0x398] ;  /* 0x0000e600ff0a7b82 */ /* 0x000e220000000a00 */
[----:B-1----:R-:W3:Y:S01]  /*00e0*/  LDG.E R9, desc[UR4][R8.64] ;  /* 0x0000000408097981 */ /* 0x002ee2000c1e1900 */
[----:B--2---:R-:W-:-:S06]  /*00f0*/  IMAD.WIDE R6, R0, 0x4, R6 ;  /* 0x0000000400067825 */ /* 0x004fcc00078e0206 */
[----:B------:R-:W0:Y:S01]  /*0100*/  LDG.E R7, desc[UR4][R6.64] ;  /* 0x0000000406077981 */ /* 0x000e22000c1e1900 */
[----:B---3--:R-:W-:-:S05]  /*0110*/  IMAD.WIDE R12, R9, 0x4, R12 ;  /* 0x00000004090c7825 */ /* 0x008fca00078e020c */
[----:B------:R-:W2:Y:S01]  /*0120*/  LDG.E R15, desc[UR4][R12.64] ;  /* 0x000000040c0f7981 */ /* 0x000ea2000c1e1900 */
[----:B0-----:R-:W-:-:S03]  /*0130*/  IMAD.WIDE R10, R7, 0x4, R10 ;  /* 0x00000004070a7825 */ /* 0x001fc600078e020a */
[----:B------:R-:W2:Y:S04]  /*0140*/  LDG.E R4, desc[UR4][R12.64+0x4] ;  /* 0x000004040c047981 */ /* 0x000ea8000c1e1900 */
[----:B------:R-:W3:Y:S04]  /*0150*/  LDG.E R14, desc[UR4][R10.64] ;  /* 0x000000040a0e7981 */ /* 0x000ee8000c1e1900 */
[----:B------:R-:W3:Y:S01]  /*0160*/  LDG.E R5, desc[UR4][R10.64+0x4] ;  /* 0x000004040a057981 */ /* 0x000ee2000c1e1900 */
[----:B------:R-:W-:Y:S01]  /*0170*/  BSSY.RECONVERGENT B0, `(.L_x_0) ;  /* 0x0000029000007945 */ /* 0x000fe20003800200 */
[----:B------:R-:W-:Y:S01]  /*0180*/  HFMA2 R8, -RZ, RZ, 0, 0 ;  /* 0x00000000ff087431 */ /* 0x000fe200000001ff */
[----:B--2---:R-:W-:-:S04]  /*0190*/  ISETP.GE.AND P0, PT, R15, R4, PT ;  /* 0x000000040f00720c */ /* 0x004fc80003f06270 */
[----:B---3--:R-:W-:-:S13]  /*01a0*/  ISETP.GE.OR P0, PT, R14, R5, P0 ;  /* 0x000000050e00720c */ /* 0x008fda0000706670 */
[----:B------:R-:W-:Y:S05]  /*01b0*/  @P0 BRA `(.L_x_1) ;  /* 0x0000000000900947 */ /* 0x000fea0003800000 */
[----:B------:R-:W0:Y:S01]  /*01c0*/  LDC.64 R12, c[0x0][0x3a0] ;  /* 0x0000e800ff0c7b82 */ /* 0x000e220000000a00 */
[----:B------:R-:W-:-:S05]  /*01d0*/  IMAD.WIDE R10, R14, 0x4, R2 ;  /* 0x000000040e0a7825 */ /* 0x000fca00078e0202 */
[----:B------:R1:W5:Y:S02]  /*01e0*/  LDG.E R19, desc[UR4][R10.64] ;  /* 0x000000040a137981 */ /* 0x000364000c1e1900 */
[----:B------:R-:W2:Y:S08]  /*01f0*/  LDC.64 R6, c[0x0][0x3a0] ;  /* 0x0000e800ff067b82 */ /* 0x000eb00000000a00 */
[----:B------:R-:W3:Y:S01]  /*0200*/  LDC.64 R2, c[0x0][0x390] ;  /* 0x0000e400ff027b82 */ /* 0x000ee20000000a00 */
[----:B0-----:R-:W-:-:S05]  /*0210*/  IMAD.WIDE R12, R15, 0x4, R12 ;  /* 0x000000040f0c7825 */ /* 0x001fca00078e020c */
[----:B------:R1:W5:Y:S01]  /*0220*/  LDG.E R16, desc[UR4][R12.64] ;  /* 0x000000040c107981 */ /* 0x000362000c1e1900 */
[----:B------:R-:W-:Y:S01]  /*0230*/  MOV R9, R14 ;  /* 0x0000000e00097202 */ /* 0x000fe20000000f00 */
[----:B------:R-:W-:Y:S01]  /*0240*/  IMAD.MOV.U32 R8, RZ, RZ, RZ ;  /* 0x000000ffff087224 */ /* 0x000fe200078e00ff */
[----:B--2---:R-:W-:-:S07]  /*0250*/  MOV R17, R15 ;  /* 0x0000000f00117202 */ /* 0x004fce0000000f00 */
.L_x_5:
[----:B-----5:R-:W-:Y:S01]  /*0260*/  ISETP.GE.AND P0, PT, R19, R16, PT ;  /* 0x000000101300720c */ /* 0x020fe20003f06270 */
[----:B------:R-:W-:-:S12]  /*0270*/  BSSY.RECONVERGENT B1, `(.L_x_2) ;  /* 0x0000015000017945 */ /* 0x000fd80003800200 */
[----:B01----:R-:W-:Y:S05]  /*0280*/  @P0 BRA `(.L_x_3) ;  /* 0x0000000000100947 */ /* 0x003fea0003800000 */
[----:B-1-3--:R-:W-:-:S05]  /*0290*/  IMAD.WIDE R10, R9, 0x4, R2 ;  /* 0x00000004090a7825 */ /* 0x00afca00078e0202 */
[----:B------:R0:W5:Y:S01]  /*02a0*/  LDG.E R19, desc[UR4][R10.64+0x4] ;  /* 0x000004040a137981 */ /* 0x000162000c1e1900 */
[----:B------:R-:W-:Y:S01]  /*02b0*/  IADD3 R9, PT, PT, R9, 0x1, RZ ;  /* 0x0000000109097810 */ /* 0x000fe20007ffe0ff */
[----:B------:R-:W-:Y:S06]  /*02c0*/  BRA `(.L_x_4) ;  /* 0x00000000003c7947 */ /* 0x000fec0003800000 */
.L_x_3:
[----:B------:R-:W-:-:S13]  /*02d0*/  ISETP.GE.AND P0, PT, R16, R19, PT ;  /* 0x000000131000720c */ /* 0x000fda0003f06270 */
[C---:B-1----:R-:W-:Y:S01]  /*02e0*/  @!P0 IMAD.WIDE R10, R17.reuse, 0x4, R6 ;  /* 0x00000004110a8825 */ /* 0x042fe200078e0206 */
[----:B------:R-:W0:Y:S04]  /*02f0*/  @P0 LDC.64 R12, c[0x0][0x390] ;  /* 0x0000e400ff0c0b82 */ /* 0x000e280000000a00 */
[----:B------:R1:W5:Y:S01]  /*0300*/  @!P0 LDG.E R16, desc[UR4][R10.64+0x4] ;  /* 0x000004040a108981 */ /* 0x000362000c1e1900 */
[----:B------:R-:W-:-:S05]  /*0310*/  @!P0 IADD3 R14, PT, PT, R17, 0x1, RZ ;  /* 0x00000001110e8810 */ /* 0x000fca0007ffe0ff */
[----:B------:R-:W-:-:S04]  /*0320*/  @!P0 IMAD.MOV.U32 R17, RZ, RZ, R14 ;  /* 0x000000ffff118224 */ /* 0x000fc800078e000e */
[----:B------:R-:W-:-:S04]  /*0330*/  @P0 IMAD.WIDE R14, R17, 0x4, R6 ;  /* 0x00000004110e0825 */ /* 0x000fc800078e0206 */
[----:B0-----:R-:W-:-:S05]  /*0340*/  @P0 IMAD.WIDE R12, R9, 0x4, R12 ;  /* 0x00000004090c0825 */ /* 0x001fca00078e020c */
[----:B------:R1:W5:Y:S04]  /*0350*/  @P0 LDG.E R19, desc[UR4][R12.64+0x4] ;  /* 0x000004040c130981 */ /* 0x000368000c1e1900 */
[----:B------:R1:W5:Y:S01]  /*0360*/  @P0 LDG.E R16, desc[UR4][R14.64+0x4] ;  /* 0x000004040e100981 */ /* 0x000362000c1e1900 */
[----:B------:R-:W-:Y:S02]  /*0370*/  @P0 IADD3 R20, PT, PT, R17, 0x1, RZ ;  /* 0x0000000111140810 */ /* 0x000fe40007ffe0ff */
[----:B------:R-:W-:Y:S02]  /*0380*/  @P0 IADD3 R18, PT, PT, R9, 0x1, RZ ;  /* 0x0000000109120810 */ /* 0x000fe40007ffe0ff */
[----:B------:R-:W-:Y:S01]  /*0390*/  @P0 IADD3 R8, PT, PT, R8, 0x1, RZ ;  /* 0x0000000108080810 */ /* 0x000fe20007ffe0ff */
[----:B------:R-:W-:Y:S01]  /*03a0*/  @P0 IMAD.MOV.U32 R17, RZ, RZ, R20 ;  /* 0x000000ffff110224 */ /* 0x000fe200078e0014 */
[----:B------:R-:W-:-:S07]  /*03b0*/  @P0 MOV R9, R18 ;  /* 0x0000001200090202 */ /* 0x000fce0000000f00 */
.L_x_4:
[----:B------:R-:W-:Y:S05]  /*03c0*/  BSYNC.RECONVERGENT B1 ;  /* 0x0000000000017941 */ /* 0x000fea0003800200 */
.L_x_2:
[----:B------:R-:W-:Y:S02]  /*03d0*/  ISETP.GE.AND P0, PT, R17, R4, PT ;  /* 0x000000041100720c */ /* 0x000fe40003f06270 */
[----:B------:R-:W-:-:S13]  /*03e0*/  ISETP.LT.AND P1, PT, R9, R5, PT ;  /* 0x000000050900720c */ /* 0x000fda0003f21270 */
[----:B------:R-:W-:Y:S05]  /*03f0*/  @!P0 BRA P1, `(.L_x_5) ;  /* 0xfffffffc00988947 */ /* 0x000fea000083ffff */
.L_x_1:
[----:B------:R-:W-:Y:S05]  /*0400*/  BSYNC.RECONVERGENT B0 ;  /* 0x0000000000007941 */ /* 0x000fea0003800200 */
.L_x_0:
[----:B---3--:R-:W2:Y:S02]  /*0410*/  LDC.64 R2, c[0x0][0x3b8] ;  /* 0x0000ee00ff027b82 */ /* 0x008ea40000000a00 */
[----:B--2---:R-:W-:-:S05]  /*0420*/  IMAD.WIDE R2, R0, 0x4, R2 ;  /* 0x0000000400027825 */ /* 0x004fca00078e0202 */
[----:B------:R-:W-:Y:S01]  /*0430*/  STG.E desc[UR4][R2.64], R8 ;  /* 0x0000000802007986 */ /* 0x000fe2000c101904 */
[----:B------:R-:W-:Y:S05]  /*0440*/  EXIT ;  /* 0x000000000000794d */ /* 0x000fea0003800000 */
.L_x_6:
[----:B------:R-:W-:-:S00]  /*0450*/  BRA `(.L_x_6) ;  /* 0xfffffffc00fc7947 */ /* 0x000fc0000383ffff */
[----:B------:R-:W-:-:S00]  /*0460*/  NOP ;  /* 0x0000000000007918 */ /* 0x000fc00000000000 */
        /* <DEDUP_REMOVED lines=9> */
.L_x_20:


//--------------------- .text._Z12gather_naiveiPiS_S_S_ --------------------------
	.section	.text._Z12gather_naiveiPiS_S_S_,"ax",@progbits
	.align	128
        .global         _Z12gather_naiveiPiS_S_S_
        .type           _Z12gather_naiveiPiS_S_S_,@function
        .size           _Z12gather_naiveiPiS_S_S_,(.L_x_21 - _Z12gather_naiveiPiS_S_S_)
        .other          _Z12gather_naiveiPiS_S_S_,@"STO_CUDA_ENTRY STV_DEFAULT"
_Z12gather_naiveiPiS_S_S_:
.text._Z12gather_naiveiPiS_S_S_:
        /* <DEDUP_REMOVED lines=12> */
[----:B0-----:R-:W-:-:S06]  /*00c0*/  IMAD.WIDE R2, R0, 0x4, R2 ;  /* 0x0000000400027825 */ /* 0x001fcc00078e0202 */
[----:B-1----:R-:W2:Y:S02]  /*00d0*/  LDG.E R3, desc[UR4][R2.64] ;  /* 0x0000000402037981 */ /* 0x002ea4000c1e1900 */
[----:B--2---:R-:W-:-:S05]  /*00e0*/  IMAD.WIDE R4, R3, 0x4, R4 ;  /* 0x0000000403047825 */ /* 0x004fca00078e0204 */
[----:B------:R-:W2:Y:S04]  /*00f0*/  LDG.E R11, desc[UR4][R4.64] ;  /* 0x00000004040b7981 */ /* 0x000ea8000c1e1900 */
[----:B------:R-:W2:Y:S01]  /*0100*/  LDG.E R8, desc[UR4][R4.64+0x4] ;  /* 0x0000040404087981 */ /* 0x000ea2000c1e1900 */
[----:B------:R-:W-:Y:S01]  /*0110*/  BSSY.RECONVERGENT B1, `(.L_x_7) ;  /* 0x00000be000017945 */ /* 0x000fe20003800200 */
[----:B------:R-:W-:Y:S01]  /*0120*/  IMAD.MOV.U32 R13, RZ, RZ, RZ ;  /* 0x000000ffff0d7224 */ /* 0x000fe200078e00ff */
[----:B--2---:R-:W-:-:S13]  /*0130*/  ISETP.GE.AND P0, PT, R11, R8, PT ;  /* 0x000000080b00720c */ /* 0x004fda0003f06270 */
[----:B---3--:R-:W-:Y:S05]  /*0140*/  @P0 BRA `(.L_x_8) ;  /* 0x0000000800e80947 */ /* 0x008fea0003800000 */
[----:B------:R-:W-:Y:S01]  /*0150*/  IMAD.WIDE R4, R0, 0x4, R6 ;  /* 0x0000000400047825 */ /* 0x000fe200078e0206 */
[----:B------:R-:W0:Y:S04]  /*0160*/  LDC.64 R2, c[0x0][0x390] ;  /* 0x0000e400ff027b82 */ /* 0x000e280000000a00 */
[----:B------:R1:W5:Y:S01]  /*0170*/  LDG.E R10, desc[UR4][R4.64] ;  /* 0x00000004040a7981 */ /* 0x000362000c1e1900 */
[----:B------:R-:W-:Y:S01]  /*0180*/  IMAD.MOV.U32 R13, RZ, RZ, RZ ;  /* 0x000000ffff0d7224 */ /* 0x000fe200078e00ff */
[----:B0-----:R-:W-:-:S05]  /*0190*/  IADD3 R2, P0, PT, R2, 0x20, RZ ;  /* 0x0000002002027810 */ /* 0x001fca0007f1e0ff */
[----:B-1----:R-:W-:-:S08]  /*01a0*/  IMAD.X R3, RZ, RZ, R3, P0 ;  /* 0x000000ffff037224 */ /* 0x002fd000000e0603 */
.L_x_18:
[----:B------:R-:W0:Y:S08]  /*01b0*/  LDC.64 R4, c[0x0][0x390] ;  /* 0x0000e400ff047b82 */ /* 0x000e300000000a00 */
[----:B------:R-:W1:Y:S01]  /*01c0*/  LDC.64 R14, c[0x0][0x398] ;  /* 0x0000e600ff0e7b82 */ /* 0x000e620000000a00 */
[----:B0-----:R-:W-:-:S06]  /*01d0*/  IMAD.WIDE R6, R11, 0x4, R4 ;  /* 0x000000040b067825 */ /* 0x001fcc00078e0204 */
[----:B------:R-:W1:Y:S02]  /*01e0*/  LDG.E R7, desc[UR4][R6.64] ;  /* 0x0000000406077981 */ /* 0x000e64000c1e1900 */
[----:B-1----:R-:W-:-:S05]  /*01f0*/  IMAD.WIDE R14, R7, 0x4, R14 ;  /* 0x00000004070e7825 */ /* 0x002fca00078e020e */
[----:B------:R-:W2:Y:S04]  /*0200*/  LDG.E R9, desc[UR4][R14.64] ;  /* 0x000000040e097981 */ /* 0x000ea8000c1e1900 */
[----:B------:R-:W2:Y:S01]  /*0210*/  LDG.E R12, desc[UR4][R14.64+0x4] ;  /* 0x000004040e0c7981 */ /* 0x000ea2000c1e1900 */
[----:B------:R-:W-:Y:S01]  /*0220*/  IADD3 R11, PT, PT, R11, 0x1, RZ ;  /* 0x000000010b0b7810 */ /* 0x000fe20007ffe0ff */
[----:B------:R-:W-:Y:S03]  /*0230*/  BSSY.RECONVERGENT B0, `(.L_x_9) ;  /* 0x00000aa000007945 */ /* 0x000fe60003800200 */
[----:B------:R-:W-:Y:S02]  /*0240*/  ISETP.GE.AND P0, PT, R11, R8, PT ;  /* 0x000000080b00720c */ /* 0x000fe40003f06270 */
[----:B--2---:R-:W-:-:S13]  /*0250*/  ISETP.GE.AND P1, PT, R9, R12, PT ;  /* 0x0000000c0900720c */ /* 0x004fda0003f26270 */
[----:B------:R-:W-:Y:S05]  /*0260*/  @P1 BRA `(.L_x_10) ;  /* 0x0000000800981947 */ /* 0x000fea0003800000 */
[C---:B------:R-:W-:Y:S01]  /*0270*/  VIADDMNMX R6, R9.reuse, 0x1, R12, !PT ;  /* 0x0000000109067846 */ /* 0x040fe2000780010c */
[----:B------:R-:W-:Y:S04]  /*0280*/  BSSY.RECONVERGENT B2, `(.L_x_11) ;  /* 0x000004e000027945 */ /* 0x000fe80003800200 */
[----:B------:R-:W-:Y:S02]  /*0290*/  IMAD.IADD R12, R6, 0x1, -R9 ;  /* 0x00000001060c7824 */ /* 0x000fe400078e0a09 */
[----:B------:R-:W-:-:S03]  /*02a0*/  IMAD.IADD R6, R9, 0x1, -R6 ;  /* 0x0000000109067824 */ /* 0x000fc600078e0a06 */
[----:B------:R-:W-:Y:S02]  /*02b0*/  LOP3.LUT R24, R12, 0xf, RZ, 0xc0, !PT ;  /* 0x0000000f0c187812 */ /* 0x000fe400078ec0ff */
[----:B------:R-:W-:Y:S02]  /*02c0*/  ISETP.GT.U32.AND P2, PT, R6, -0x10, PT ;  /* 0xfffffff00600780c */ /* 0x000fe40003f44070 */
[----:B------:R-:W-:-:S11]  /*02d0*/  ISETP.NE.AND P1, PT, R24, RZ, PT ;  /* 0x000000ff1800720c */ /* 0x000fd60003f25270 */
[----:B------:R-:W-:Y:S05]  /*02e0*/  @P2 BRA `(.L_x_12) ;  /* 0x00000004001c2947 */ /* 0x000fea0003800000 */
[----:B------:R-:W-:-:S05]  /*02f0*/  LOP3.LUT R14, R12, 0xfffffff0, RZ, 0xc0, !PT ;  /* 0xfffffff00c0e7812 */ /* 0x000fca00078ec0ff */
[----:B------:R-:W-:-:S07]  /*0300*/  IMAD.MOV R14, RZ, RZ, -R14 ;  /* 0x000000ffff0e7224 */ /* 0x000fce00078e0a0e */
.L_x_13:
[----:B------:R-:W-:-:S05]  /*0310*/  IMAD.WIDE R6, R9, 0x4, R2 ;  /* 0x0000000409067825 */ /* 0x000fca00078e0202 */
[----:B------:R-:W2:Y:S04]  /*0320*/  LDG.E R27, desc[UR4][R6.64+-0x20] ;  /* 0xffffe004061b7981 */ /* 0x000ea8000c1e1900 */
[----:B------:R-:W3:Y:S04]  /*0330*/  LDG.E R16, desc[UR4][R6.64+-0x1c] ;  /* 0xffffe40406107981 */ /* 0x000ee8000c1e1900 */
[----:B------:R-:W4:Y:S04]  /*0340*/  LDG.E R18, desc[UR4][R6.64+-0x18] ;  /* 0xffffe80406127981 */ /* 0x000f28000c1e1900 */
[----:B------:R-:W4:Y:S04]  /*0350*/  LDG.E R29, desc[UR4][R6.64+-0x14] ;  /* 0xffffec04061d7981 */ /* 0x000f28000c1e1900 */
[----:B------:R-:W4:Y:S04]  /*0360*/  LDG.E R15, desc[UR4][R6.64+-0x10] ;  /* 0xfffff004060f7981 */ /* 0x000f28000c1e1900 */
[----:B------:R-:W4:Y:S04]  /*0370*/  LDG.E R17, desc[UR4][R6.64+-0xc] ;  /* 0xfffff40406117981 */ /* 0x000f28000c1e1900 */
[----:B------:R-:W4:Y:S04]  /*0380*/  LDG.E R19, desc[UR4][R6.64+-0x8] ;  /* 0xfffff80406137981 */ /* 0x000f28000c1e1900 */
[----:B------:R-:W4:Y:S04]  /*0390*/  LDG.E R21, desc[UR4][R6.64+-0x4] ;  /* 0xfffffc0406157981 */ /* 0x000f28000c1e1900 */
[----:B------:R-:W4:Y:S04]  /*03a0*/  LDG.E R23, desc[UR4][R6.64] ;  /* 0x0000000406177981 */ /* 0x000f28000c1e1900 */
[----:B------:R-:W4:Y:S04]  /*03b0*/  LDG.E R25, desc[UR4][R6.64+0x4] ;  /* 0x0000040406197981 */ /* 0x000f28000c1e1900 */
[----:B------:R-:W4:Y:S01]  /*03c0*/  LDG.E R22, desc[UR4][R6.64+0x1c] ;  /* 0x00001c0406167981 */ /* 0x000f22000c1e1900 */
[----:B--2--5:R-:W-:-:S03]  /*03d0*/  ISETP.NE.AND P3, PT, R27, R10, PT ;  /* 0x0000000a1b00720c */ /* 0x024fc60003f65270 */
[----:B------:R-:W2:Y:S01]  /*03e0*/  LDG.E R27, desc[UR4][R6.64+0x8] ;  /* 0x00000804061b7981 */ /* 0x000ea2000c1e1900 */
[----:B---3--:R-:W-:Y:S02]  /*03f0*/  ISETP.NE.AND P2, PT, R16, R10, PT ;  /* 0x0000000a1000720c */ /* 0x008fe40003f45270 */
[----:B------:R-:W-:-:S07]  /*0400*/  IADD3 R16, PT, PT, R13, 0x1, RZ ;  /* 0x000000010d107810 */ /* 0x000fce0007ffe0ff */
[----:B------:R-:W-:Y:S01]  /*0410*/  @P3 IMAD.MOV R16, RZ, RZ, R13 ;  /* 0x000000ffff103224 */ /* 0x000fe200078e020d */
[----:B----4-:R-:W-:Y:S01]  /*0420*/  ISETP.NE.AND P3, PT, R18, R10, PT ;  /* 0x0000000a1200720c */ /* 0x010fe20003f65270 */
[----:B------:R-:W3:Y:S02]  /*0430*/  LDG.E R13, desc[UR4][R6.64+0xc] ;  /* 0x00000c04060d7981 */ /* 0x000ee4000c1e1900 */
[----:B------:R-:W-:Y:S02]  /*0440*/  VIADD R20, R16, 0x1 ;  /* 0x0000000110147836 */ /* 0x000fe40000000000 */
[----:B------:R-:W-:Y:S02]  /*0450*/  @P2 IMAD.MOV R20, RZ, RZ, R16 ;  /* 0x000000ffff142224 */ /* 0x000fe400078e0210 */
[----:B------:R-:W4:Y:S03]  /*0460*/  LDG.E R16, desc[UR4][R6.64+0x10] ;  /* 0x0000100406107981 */ /* 0x000f26000c1e1900 */
[----:B------:R-:W-:-:S03]  /*0470*/  IADD3 R18, PT, PT, R20, 0x1, RZ ;  /* 0x0000000114127810 */ /* 0x000fc60007ffe0ff */
[----:B------:R-:W-:Y:S02]  /*0480*/  @P3 IMAD.MOV R18, RZ, RZ, R20 ;  /* 0x000000ffff123224 */ /* 0x000fe400078e0214 */
[----:B------:R-:W4:Y:S01]  /*0490*/  LDG.E R20, desc[UR4][R6.64+0x14] ;  /* 0x0000140406147981 */ /* 0x000f22000c1e1900 */
[----:B------:R-:W-:-:S03]  /*04a0*/  ISETP.NE.AND P2, PT, R29, R10, PT ;  /* 0x0000000a1d00720c */ /* 0x000fc60003f45270 */
[----:B------:R0:W4:Y:S01]  /*04b0*/  LDG.E R29, desc[UR4][R6.64+0x18] ;  /* 0x00001804061d7981 */ /* 0x000122000c1e1900 */
[----:B------:R-:W-:Y:S01]  /*04c0*/  ISETP.NE.AND P3, PT, R15, R10, PT ;  /* 0x0000000a0f00720c */ /* 0x000fe20003f65270 */
[----:B------:R-:W-:-:S08]  /*04d0*/  VIADD R15, R18, 0x1 ;  /* 0x00000001120f7836 */ /* 0x000fd00000000000 */
[----:B------:R-:W-:Y:S01]  /*04e0*/  @P2 IMAD.MOV R15, RZ, RZ, R18 ;  /* 0x000000ffff0f2224 */ /* 0x000fe200078e0212 */
[----:B------:R-:W-:-:S04]  /*04f0*/  ISETP.NE.AND P2, PT, R17, R10, PT ;  /* 0x0000000a1100720c */ /* 0x000fc80003f45270 */
[----:B------:R-:W-:Y:S01]  /*0500*/  IADD3 R17, PT, PT, R15, 0x1, RZ ;  /* 0x000000010f117810 */ /* 0x000fe20007ffe0ff */
[----:B------:R-:W-:Y:S01]  /*0510*/  @P3 IMAD.MOV R17, RZ, RZ, R15 ;  /* 0x000000ffff113224 */ /* 0x000fe200078e020f */
[----:B------:R-:W-:-:S03]  /*0520*/  ISETP.NE.AND P3, PT, R19, R10, PT ;  /* 0x0000000a1300720c */ /* 0x000fc60003f65270 */
[----:B------:R-:W-:-:S04]  /*0530*/  VIADD R15, R17, 0x1 ;  /* 0x00000001110f7836 */ /* 0x000fc80000000000 */
[----:B------:R-:W-:Y:S01]  /*0540*/  @P2 IMAD.MOV R15, RZ, RZ, R17 ;  /* 0x000000ffff0f2224 */ /* 0x000fe200078e0211 */
[----:B------:R-:W-:-:S04]  /*0550*/  ISETP.NE.AND P2, PT, R21, R10, PT ;  /* 0x0000000a1500720c */ /* 0x000fc80003f45270 */
[----:B0-----:R-:W-:Y:S01]  /*0560*/  IADD3 R6, PT, PT, R15, 0x1, RZ ;  /* 0x000000010f067810 */ /* 0x001fe20007ffe0ff */
[----:B------:R-:W-:Y:S01]  /*0570*/  @P3 IMAD.MOV R6, RZ, RZ, R15 ;  /* 0x000000ffff063224 */ /* 0x000fe200078e020f */
[----:B------:R-:W-:-:S03]  /*0580*/  ISETP.NE.AND P3, PT, R23, R10, PT ;  /* 0x0000000a1700720c */ /* 0x000fc60003f65270 */
[----:B------:R-:W-:-:S04]  /*0590*/  VIADD R7, R6, 0x1 ;  /* 0x0000000106077836 */ /* 0x000fc80000000000 */
[----:B------:R-:W-:Y:S01]  /*05a0*/  @P2 IMAD.MOV R7, RZ, RZ, R6 ;  /* 0x000000ffff072224 */ /* 0x000fe200078e0206 */
[----:B------:R-:W-:-:S04]  /*05b0*/  ISETP.NE.AND P2, PT, R25, R10, PT ;  /* 0x0000000a1900720c */ /* 0x000fc80003f45270 */
[----:B------:R-:W-:Y:S01]  /*05c0*/  IADD3 R6, PT, PT, R7, 0x1, RZ ;  /* 0x0000000107067810 */ /* 0x000fe20007ffe0ff */
[----:B------:R-:W-:-:S04]  /*05d0*/  @P3 IMAD.MOV R6, RZ, RZ, R7 ;  /* 0x000000ffff063224 */ /* 0x000fc800078e0207 */
[----:B------:R-:W-:-:S04]  /*05e0*/  VIADD R7, R6, 0x1 ;  /* 0x0000000106077836 */ /* 0x000fc80000000000 */
[----:B------:R-:W-:-:S05]  /*05f0*/  @P2 IMAD.MOV R7, RZ, RZ, R6 ;  /* 0x000000ffff072224 */ /* 0x000fca00078e0206 */
[----:B------:R-:W-:Y:S01]  /*0600*/  IADD3 R6, PT, PT, R7, 0x1, RZ ;  /* 0x0000000107067810 */ /* 0x000fe20007ffe0ff */
[----:B------:R-:W-:Y:S01]  /*0610*/  VIADD R14, R14, 0x10 ;  /* 0x000000100e0e7836 */ /* 0x000fe20000000000 */
[----:B------:R-:W-:Y:S02]  /*0620*/  IADD3 R9, PT, PT, R9, 0x10, RZ ;  /* 0x0000001009097810 */ /* 0x000fe40007ffe0ff */
[-C--:B--2---:R-:W-:Y:S02]  /*0630*/  ISETP.NE.AND P3, PT, R27, R10.reuse, PT ;  /* 0x0000000a1b00720c */ /* 0x084fe40003f65270 */
[----:B---3--:R-:W-:-:S11]  /*0640*/  ISETP.NE.AND P2, PT, R13, R10, PT ;  /* 0x0000000a0d00720c */ /* 0x008fd60003f45270 */
[----:B------:R-:W-:Y:S01]  /*0650*/  @P3 IMAD.MOV R6, RZ, RZ, R7 ;  /* 0x000000ffff063224 */ /* 0x000fe200078e0207 */
[----:B----4-:R-:W-:-:S03]  /*0660*/  ISETP.NE.AND P3, PT, R16, R10, PT ;  /* 0x0000000a1000720c */ /* 0x010fc60003f65270 */
[----:B------:R-:W-:Y:S02]  /*0670*/  VIADD R7, R6, 0x1 ;  /* 0x0000000106077836 */ /* 0x000fe40000000000 */
[----:B------:R-:W-:Y:S01]  /*0680*/  @P2 IMAD.MOV R7, RZ, RZ, R6 ;  /* 0x000000ffff072224 */ /* 0x000fe200078e0206 */
[----:B------:R-:W-:-:S04]  /*0690*/  ISETP.NE.AND P2, PT, R20, R10, PT ;  /* 0x0000000a1400720c */ /* 0x000fc80003f45270 */
[----:B------:R-:W-:-:S03]  /*06a0*/  IADD3 R6, PT, PT, R7, 0x1, RZ ;  /* 0x0000000107067810 */ /* 0x000fc60007ffe0ff */
[----:B------:R-:W-:Y:S01]  /*06b0*/  @P3 IMAD.MOV R6, RZ, RZ, R7 ;  /* 0x000000ffff063224 */ /* 0x000fe200078e0207 */
[----:B------:R-:W-:-:S03]  /*06c0*/  ISETP.NE.AND P3, PT, R29, R10, PT ;  /* 0x0000000a1d00720c */ /* 0x000fc60003f65270 */
[----:B------:R-:W-:Y:S02]  /*06d0*/  VIADD R7, R6, 0x1 ;  /* 0x0000000106077836 */ /* 0x000fe40000000000 */
[----:B------:R-:W-:Y:S01]  /*06e0*/  @P2 IMAD.MOV R7, RZ, RZ, R6 ;  /* 0x000000ffff072224 */ /* 0x000fe200078e0206 */
[----:B------:R-:W-:-:S04]  /*06f0*/  ISETP.NE.AND P2, PT, R22, R10, PT ;  /* 0x0000000a1600720c */ /* 0x000fc80003f45270 */
[----:B------:R-:W-:-:S03]  /*0700*/  IADD3 R6, PT, PT, R7, 0x1, RZ ;  /* 0x0000000107067810 */ /* 0x000fc60007ffe0ff */
[----:B------:R-:W-:Y:S01]  /*0710*/  @P3 IMAD.MOV R6, RZ, RZ, R7 ;  /* 0x000000ffff063224 */ /* 0x000fe200078e0207 */
[----:B------:R-:W-:-:S03]  /*0720*/  ISETP.NE.AND P3, PT, R14, RZ, PT ;  /* 0x000000ff0e00720c */ /* 0x000fc60003f65270 */
[----:B------:R-:W-:Y:S02]  /*0730*/  VIADD R13, R6, 0x1 ;  /* 0x00000001060d7836 */ /* 0x000fe40000000000 */
[----:B------:R-:W-:-:S08]  /*0740*/  @P2 IMAD.MOV R13, RZ, RZ, R6 ;  /* 0x000000ffff0d2224 */ /* 0x000fd000078e0206 */
[----:B------:R-:W-:Y:S05]  /*0750*/  @P3 BRA `(.L_x_13) ;  /* 0xfffffff800ec3947 */ /* 0x000fea000383ffff */
.L_x_12:
[----:B------:R-:W-:Y:S05]  /*0760*/  BSYNC.RECONVERGENT B2 ;  /* 0x0000000000027941 */ /* 0x000fea0003800200 */
.L_x_11:
[----:B------:R-:W-:Y:S05]  /*0770*/  @!P1 BRA `(.L_x_10) ;  /* 0x0000000400549947 */ /* 0x000fea0003800000 */
[----:B------:R-:W-:Y:S01]  /*0780*/  ISETP.GE.U32.AND P2, PT, R24, 0x8, PT ;  /* 0x000000081800780c */ /* 0x000fe20003f46070 */
[----:B------:R-:W-:Y:S01]  /*0790*/  BSSY.RECONVERGENT B2, `(.L_x_14) ;  /* 0x0000026000027945 */ /* 0x000fe20003800200 */
[----:B------:R-:W-:-:S04]  /*07a0*/  LOP3.LUT R16, R12, 0x7, RZ, 0xc0, !PT ;  /* 0x000000070c107812 */ /* 0x000fc800078ec0ff */
[----:B------:R-:W-:-:S07]  /*07b0*/  ISETP.NE.AND P1, PT, R16, RZ, PT ;  /* 0x000000ff1000720c */ /* 0x000fce0003f25270 */
[----:B------:R-:W-:Y:S06]  /*07c0*/  @!P2 BRA `(.L_x_15) ;  /* 0x000000000088a947 */ /* 0x000fec0003800000 */
        /* <DEDUP_REMOVED lines=8> */
[----:B------:R0:W4:Y:S01]  /*0850*/  LDG.E R29, desc[UR4][R6.64+0x1c] ;  /* 0x00001c04061d7981 */ /* 0x000122000c1e1900 */
[----:B------:R-:W-:-:S02]  /*0860*/  VIADD R14, R13, 0x1 ;  /* 0x000000010d0e7836 */ /* 0x000fc40000000000 */
[----:B------:R-:W-:Y:S01]  /*0870*/  VIADD R9, R9, 0x8 ;  /* 0x0000000809097836 */ /* 0x000fe20000000000 */
[-C--:B--2--5:R-:W-:Y:S02]  /*0880*/  ISETP.NE.AND P3, PT, R15, R10.reuse, PT ;  /* 0x0000000a0f00720c */ /* 0x0a4fe40003f65270 */
[----:B---3--:R-:W-:-:S11]  /*0890*/  ISETP.NE.AND P2, PT, R17, R10, PT ;  /* 0x0000000a1100720c */ /* 0x008fd60003f45270 */
[----:B------:R-:W-:Y:S01]  /*08a0*/  @P3 IMAD.MOV R14, RZ, RZ, R13 ;  /* 0x000000ffff0e3224 */ /* 0x000fe200078e020d */
[----:B----4-:R-:W-:-:S04]  /*08b0*/  ISETP.NE.AND P3, PT, R19, R10, PT ;  /* 0x0000000a1300720c */ /* 0x010fc80003f65270 */
        /* <DEDUP_REMOVED lines=13> */
[----:B------:R-:W-:Y:S01]  /*0990*/  @P2 IMAD.MOV R6, RZ, RZ, R7 ;  /* 0x000000ffff062224 */ /* 0x000fe200078e0207 */
[----:B------:R-:W-:-:S03]  /*09a0*/  ISETP.NE.AND P2, PT, R29, R10, PT ;  /* 0x0000000a1d00720c */ /* 0x000fc60003f45270 */
[----:B------:R-:W-:-:S04]  /*09b0*/  VIADD R7, R6, 0x1 ;  /* 0x0000000106077836 */ /* 0x000fc80000000000 */
[----:B------:R-:W-:-:S05]  /*09c0*/  @P3 IMAD.MOV R7, RZ, RZ, R6 ;  /* 0x000000ffff073224 */ /* 0x000fca00078e0206 */
[----:B------:R-:W-:Y:S01]  /*09d0*/  IADD3 R13, PT, PT, R7, 0x1, RZ ;  /* 0x00000001070d7810 */ /* 0x000fe20007ffe0ff */
[----:B------:R-:W-:-:S07]  /*09e0*/  @P2 IMAD.MOV R13, RZ, RZ, R7 ;  /* 0x000000ffff0d2224 */ /* 0x000fce00078e0207 */
.L_x_15:
[----:B------:R-:W-:Y:S05]  /*09f0*/  BSYNC.RECONVERGENT B2 ;  /* 0x0000000000027941 */ /* 0x000fea0003800200 */
.L_x_14:
        /* <DEDUP_REMOVED lines=10> */
[----:B------:R-:W4:Y:S01]  /*0aa0*/  LDG.E R21, desc[UR4][R6.64+0xc] ;  /* 0x00000c0406157981 */ /* 0x000f22000c1e1900 */
[----:B------:R-:W-:Y:S01]  /*0ab0*/  VIADD R12, R13, 0x1 ;  /* 0x000000010d0c7836 */ /* 0x000fe20000000000 */
[----:B------:R-:W-:-:S02]  /*0ac0*/  IADD3 R9, PT, PT, R9, 0x4, RZ ;  /* 0x0000000409097810 */ /* 0x000fc40007ffe0ff */
[-C--:B--2--5:R-:W-:Y:S02]  /*0ad0*/  ISETP.NE.AND P3, PT, R15, R10.reuse, PT ;  /* 0x0000000a0f00720c */ /* 0x0a4fe40003f65270 */
[----:B---3--:R-:W-:-:S11]  /*0ae0*/  ISETP.NE.AND P2, PT, R17, R10, PT ;  /* 0x0000000a1100720c */ /* 0x008fd60003f45270 */
[----:B------:R-:W-:Y:S02]  /*0af0*/  @P3 IADD3 R12, PT, PT, R13, RZ, RZ ;  /* 0x000000ff0d0c3210 */ /* 0x000fe40007ffe0ff */
[----:B----4-:R-:W-:-:S03]  /*0b00*/  ISETP.NE.AND P3, PT, R19, R10, PT ;  /* 0x0000000a1300720c */ /* 0x010fc60003f65270 */
[----:B------:R-:W-:Y:S02]  /*0b10*/  VIADD R13, R12, 0x1 ;  /* 0x000000010c0d7836 */ /* 0x000fe40000000000 */
[----:B------:R-:W-:Y:S01]  /*0b20*/  @P2 IMAD.MOV R13, RZ, RZ, R12 ;  /* 0x000000ffff0d2224 */ /* 0x000fe200078e020c */
[----:B------:R-:W-:-:S04]  /*0b30*/  ISETP.NE.AND P2, PT, R21, R10, PT ;  /* 0x0000000a1500720c */ /* 0x000fc80003f45270 */
[----:B------:R-:W-:-:S03]  /*0b40*/  IADD3 R12, PT, PT, R13, 0x1, RZ ;  /* 0x000000010d0c7810 */ /* 0x000fc60007ffe0ff */
[----:B------:R-:W-:-:S04]  /*0b50*/  @P3 IMAD.MOV R12, RZ, RZ, R13 ;  /* 0x000000ffff0c3224 */ /* 0x000fc800078e020d */
[----:B------:R-:W-:Y:S02]  /*0b60*/  VIADD R13, R12, 0x1 ;  /* 0x000000010c0d7836 */ /* 0x000fe40000000000 */
[----:B------:R-:W-:-:S07]  /*0b70*/  @P2 IMAD.MOV R13, RZ, RZ, R12 ;  /* 0x000000ffff0d2224 */ /* 0x000fce00078e020c */
.L_x_17:
[----:B------:R-:W-:Y:S05]  /*0b80*/  BSYNC.RECONVERGENT B2 ;  /* 0x0000000000027941 */ /* 0x000fea0003800200 */
.L_x_16:
[----:B------:R-:W-:Y:S05]  /*0b90*/  @!P1 BRA `(.L_x_10) ;  /* 0x00000000004c9947 */ /* 0x000fea0003800000 */
[----:B------:R-:W-:-:S05]  /*0ba0*/  IMAD.WIDE R4, R9, 0x4, R4 ;  /* 0x0000000409047825 */ /* 0x000fca00078e0204 */
[----:B------:R-:W2:Y:S01]  /*0bb0*/  LDG.E R7, desc[UR4][R4.64] ;  /* 0x0000000404077981 */ /* 0x000ea2000c1e1900 */
[----:B------:R-:W-:Y:S01]  /*0bc0*/  ISETP.NE.AND P2, PT, R14, 0x1, PT ;  /* 0x000000010e00780c */ /* 0x000fe20003f45270 */
[----:B------:R-:W-:Y:S01]  /*0bd0*/  VIADD R6, R13, 0x1 ;  /* 0x000000010d067836 */ /* 0x000fe20000000000 */
[----:B--2--5:R-:W-:-:S13]  /*0be0*/  ISETP.NE.AND P1, PT, R7, R10, PT ;  /* 0x0000000a0700720c */ /* 0x024fda0003f25270 */
[----:B------:R-:W-:-:S05]  /*0bf0*/  @P1 IADD3 R6, PT, PT, R13, RZ, RZ ;  /* 0x000000ff0d061210 */ /* 0x000fca0007ffe0ff */
[----:B------:R-:W-:Y:S01]  /*0c00*/  IMAD.MOV.U32 R13, RZ, RZ, R6 ;  /* 0x000000ffff0d7224 */ /* 0x000fe200078e0006 */
[----:B------:R-:W-:Y:S06]  /*0c10*/  @!P2 BRA `(.L_x_10) ;  /* 0x00000000002ca947 */ /* 0x000fec0003800000 */
[----:B------:R-:W-:Y:S01]  /*0c20*/  ISETP.NE.AND P2, PT, R14, 0x2, PT ;  /* 0x000000020e00780c */ /* 0x000fe20003f45270 */
[----:B------:R-:W2:-:S12]  /*0c30*/  LDG.E R7, desc[UR4][R4.64+0x4] ;  /* 0x0000040404077981 */ /* 0x000e98000c1e1900 */
[----:B------:R-:W3:Y:S01]  /*0c40*/  @P2 LDG.E R9, desc[UR4][R4.64+0x8] ;  /* 0x0000080404092981 */ /* 0x000ee2000c1e1900 */
[----:B------:R-:W-:Y:S01]  /*0c50*/  VIADD R6, R13, 0x1 ;  /* 0x000000010d067836 */ /* 0x000fe20000000000 */
[-C--:B--2---:R-:W-:Y:S02]  /*0c60*/  ISETP.NE.AND P1, PT, R7, R10.reuse, PT ;  /* 0x0000000a0700720c */ /* 0x084fe40003f25270 */
[----:B---3--:R-:W-:-:S11]  /*0c70*/  ISETP.NE.AND P3, PT, R9, R10, P2 ;  /* 0x0000000a0900720c */ /* 0x008fd60001765270 */
[----:B------:R-:W-:-:S05]  /*0c80*/  @P1 IADD3 R6, PT, PT, R13, RZ, RZ ;  /* 0x000000ff0d061210 */ /* 0x000fca0007ffe0ff */
[----:B------:R-:W-:-:S04]  /*0c90*/  IMAD.MOV.U32 R13, RZ, RZ, R6 ;  /* 0x000000ffff0d7224 */ /* 0x000fc800078e0006 */
[C---:B------:R-:W-:Y:S01]  /*0ca0*/  @P2 VIADD R6, R13.reuse, 0x1 ;  /* 0x000000010d062836 */ /* 0x040fe20000000000 */
[----:B------:R-:W-:-:S05]  /*0cb0*/  @P3 IADD3 R6, PT, PT, R13, RZ, RZ ;  /* 0x000000ff0d063210 */ /* 0x000fca0007ffe0ff */
[----:B------:R-:W-:-:S07]  /*0cc0*/  @P2 IMAD.MOV.U32 R13, RZ, RZ, R6 ;  /* 0x000000ffff0d2224 */ /* 0x000fce00078e0006 */
.L_x_10:
[----:B------:R-:W-:Y:S05]  /*0cd0*/  BSYNC.RECONVERGENT B0 ;  /* 0x0000000000007941 */ /* 0x000fea0003800200 */
.L_x_9:
[----:B------:R-:W-:Y:S05]  /*0ce0*/  @!P0 BRA `(.L_x_18) ;  /* 0xfffffff400308947 */ /* 0x000fea000383ffff */
.L_x_8:
[----:B------:R-:W-:Y:S05]  /*0cf0*/  BSYNC.RECONVERGENT B1 ;  /* 0x0000000000017941 */ /* 0x000fea0003800200 */
.L_x_7:
[----:B------:R-:W0:Y:S02]  /*0d00*/  LDC.64 R2, c[0x0][0x3a0] ;  /* 0x0000e800ff027b82 */ /* 0x000e240000000a00 */
[----:B0-----:R-:W-:-:S05]  /*0d10*/  IMAD.WIDE R2, R0, 0x4, R2 ;  /* 0x0000000400027825 */ /* 0x001fca00078e0202 */
[----:B------:R-:W-:Y:S01]  /*0d20*/  STG.E desc[UR4][R2.64], R13 ;  /* 0x0000000d02007986 */ /* 0x000fe2000c101904 */
[----:B------:R-:W-:Y:S05]  /*0d30*/  EXIT ;  /* 0x000000000000794d */ /* 0x000fea0003800000 */
.L_x_19:
        /* <DEDUP_REMOVED lines=12> */
.L_x_21:


//--------------------- .nv.shared.reserved.0     --------------------------
	.section	.nv.shared.reserved.0,"aw",@nobits
	.weak		__nv_reservedSMEM_offset_0_alias
	.size		__nv_reservedSMEM_offset_0_alias, 0, 64
	.other		__nv_reservedSMEM_offset_0_alias,@"STO_CUDA_RESERVED_SHARED STV_DEFAULT"
__nv_reservedSMEM_offset_0_alias:
	.zero		0
	.zero		64


//--------------------- .nv.constant0._Z13gather_binnediPiS_S_S_S_S_S_ --------------------------
	.section	.nv.constant0._Z13gather_binnediPiS_S_S_S_S_S_,"a",@progbits
	.sectionflags	@""
	.align	4
.nv.constant0._Z13gather_binnediPiS_S_S_S_S_S_:
	.zero		960


//--------------------- .nv.constant0._Z12gather_naiveiPiS_S_S_ --------------------------
	.section	.nv.constant0._Z12gather_naiveiPiS_S_S_,"a",@progbits
	.sectionflags	@""
	.align	4
.nv.constant0._Z12gather_naiveiPiS_S_S_:
	.zero		936


//--------------------- SYMBOLS --------------------------

	.type		.nv.reservedSmem.offset0,@object
	.size		.nv.reservedSmem.offset0,0x4
